	.headerflags	@"EF_CUDA_TEXMODE_UNIFIED EF_CUDA_64BIT_ADDRESS EF_CUDA_ACCELERATORS EF_CUDA_SM90 EF_CUDA_VIRTUAL_SM(EF_CUDA_SM90)"
	.elftype	@"ET_EXEC"


//--------------------- .nv.info                  --------------------------
	.section	.nv.info,"",@"SHT_CUDA_INFO"
	.align	4


	//----- nvinfo : EIATTR_REGCOUNT
	.align		4
        /*0000*/ 	.byte	0x04, 0x2f
        /*0002*/ 	.short	(.L_3 - .L_2)
	.align		4
.L_2:
        /*0004*/ 	.word	index@(triton_poi_fused__native_batch_norm_legit_no_training_silu_34)
        /*0008*/ 	.word	0x00000017


	//----- nvinfo : EIATTR_MIN_STACK_SIZE
	.align		4
.L_3:
        /*000c*/ 	.byte	0x04, 0x12
        /*000e*/ 	.short	(.L_5 - .L_4)
	.align		4
.L_4:
        /*0010*/ 	.word	index@(triton_poi_fused__native_batch_norm_legit_no_training_silu_34)
        /*0014*/ 	.word	0x00000000


	//----- nvinfo : EIATTR_FRAME_SIZE
	.align		4
.L_5:
        /*0018*/ 	.byte	0x04, 0x11
        /*001a*/ 	.short	(.L_7 - .L_6)
	.align		4
.L_6:
        /*001c*/ 	.word	index@(triton_poi_fused__native_batch_norm_legit_no_training_silu_34)
        /*0020*/ 	.word	0x00000000


	//----- nvinfo : EIATTR_MIN_STACK_SIZE
	.align		4
.L_7:
        /*0024*/ 	.byte	0x04, 0x12
        /*0026*/ 	.short	(.L_9 - .L_8)
	.align		4
.L_8:
        /*0028*/ 	.word	index@(triton_poi_fused__native_batch_norm_legit_no_training_silu_34)
        /*002c*/ 	.word	0x00000000
.L_9:


//--------------------- .nv.info.triton_poi_fused__native_batch_norm_legit_no_training_silu_34 --------------------------
	.section	.nv.info.triton_poi_fused__native_batch_norm_legit_no_training_silu_34,"",@"SHT_CUDA_INFO"
	.sectionflags	@""
	.align	4


	//----- nvinfo : EIATTR_CUDA_API_VERSION
	.align		4
        /*0000*/ 	.byte	0x04, 0x37
        /*0002*/ 	.short	(.L_11 - .L_10)
.L_10:
        /*0004*/ 	.word	0x0000007c


	//----- nvinfo : EIATTR_KPARAM_INFO
	.align		4
.L_11:
        /*0008*/ 	.byte	0x04, 0x17
        /*000a*/ 	.short	(.L_13 - .L_12)
.L_12:
        /*000c*/ 	.word	0x00000000
        /*0010*/ 	.short	0x0006
        /*0012*/ 	.short	0x0030
        /*0014*/ 	.byte	0x00, 0xf0, 0x11, 0x00


	//----- nvinfo : EIATTR_KPARAM_INFO
	.align		4
.L_13:
        /*0018*/ 	.byte	0x04, 0x17
        /*001a*/ 	.short	(.L_15 - .L_14)
.L_14:
        /*001c*/ 	.word	0x00000000
        /*0020*/ 	.short	0x0005
        /*0022*/ 	.short	0x0028
        /*0024*/ 	.byte	0x00, 0xf4, 0x21, 0x00


	//----- nvinfo : EIATTR_KPARAM_INFO
	.align		4
.L_15:
        /*0028*/ 	.byte	0x04, 0x17
        /*002a*/ 	.short	(.L_17 - .L_16)
.L_16:
        /*002c*/ 	.word	0x00000000
        /*0030*/ 	.short	0x0004
        /*0032*/ 	.short	0x0020
        /*0034*/ 	.byte	0x00, 0xf4, 0x21, 0x00


	//----- nvinfo : EIATTR_KPARAM_INFO
	.align		4
.L_17:
        /*0038*/ 	.byte	0x04, 0x17
        /*003a*/ 	.short	(.L_19 - .L_18)
.L_18:
        /*003c*/ 	.word	0x00000000
        /*0040*/ 	.short	0x0003
        /*0042*/ 	.short	0x0018
        /*0044*/ 	.byte	0x00, 0xf4, 0x21, 0x00


	//----- nvinfo : EIATTR_KPARAM_INFO
	.align		4
.L_19:
        /*0048*/ 	.byte	0x04, 0x17
        /*004a*/ 	.short	(.L_21 - .L_20)
.L_20:
        /*004c*/ 	.word	0x00000000
        /*0050*/ 	.short	0x0002
        /*0052*/ 	.short	0x0010
        /*0054*/ 	.byte	0x00, 0xf4, 0x21, 0x00


	//----- nvinfo : EIATTR_KPARAM_INFO
	.align		4
.L_21:
        /*0058*/ 	.byte	0x04, 0x17
        /*005a*/ 	.short	(.L_23 - .L_22)
.L_22:
        /*005c*/ 	.word	0x00000000
        /*0060*/ 	.short	0x0001
        /*0062*/ 	.short	0x0008
        /*0064*/ 	.byte	0x00, 0xf4, 0x21, 0x00


	//----- nvinfo : EIATTR_KPARAM_INFO
	.align		4
.L_23:
        /*0068*/ 	.byte	0x04, 0x17
        /*006a*/ 	.short	(.L_25 - .L_24)
.L_24:
        /*006c*/ 	.word	0x00000000
        /*0070*/ 	.short	0x0000
        /*0072*/ 	.short	0x0000
        /*0074*/ 	.byte	0x00, 0xf4, 0x21, 0x00


	//----- nvinfo : EIATTR_SPARSE_MMA_MASK
	.align		4
.L_25:
        /*0078*/ 	.byte	0x03, 0x50
        /*007a*/ 	.short	0x0000


	//----- nvinfo : EIATTR_MAXREG_COUNT
	.align		4
        /*007c*/ 	.byte	0x03, 0x1b
        /*007e*/ 	.short	0x00ff


	//----- nvinfo : EIATTR_EXIT_INSTR_OFFSETS
	.align		4
        /*0080*/ 	.byte	0x04, 0x1c
        /*0082*/ 	.short	(.L_27 - .L_26)


	//   ....[0]....
.L_26:
        /*0084*/ 	.word	0x00000570


	//   ....[1]....
        /*0088*/ 	.word	0x00000590


	//----- nvinfo : EIATTR_REQNTID
	.align		4
.L_27:
        /*008c*/ 	.byte	0x04, 0x10
        /*008e*/ 	.short	(.L_29 - .L_28)
.L_28:
        /*0090*/ 	.word	0x00000080
        /*0094*/ 	.word	0x00000001
        /*0098*/ 	.word	0x00000001


	//----- nvinfo : EIATTR_CBANK_PARAM_SIZE
	.align		4
.L_29:
        /*009c*/ 	.byte	0x03, 0x19
        /*009e*/ 	.short	0x0034


	//----- nvinfo : EIATTR_PARAM_CBANK
	.align		4
        /*00a0*/ 	.byte	0x04, 0x0a
        /*00a2*/ 	.short	(.L_31 - .L_30)
	.align		4
.L_30:
        /*00a4*/ 	.word	index@(.nv.constant0.triton_poi_fused__native_batch_norm_legit_no_training_silu_34)
        /*00a8*/ 	.short	0x0210
        /*00aa*/ 	.short	0x0034


	//----- nvinfo : EIATTR_SW_WAR
	.align		4
.L_31:
        /*00ac*/ 	.byte	0x04, 0x36
        /*00ae*/ 	.short	(.L_33 - .L_32)
.L_32:
        /*00b0*/ 	.word	0x00000008
.L_33:


//--------------------- .nv.callgraph             --------------------------
	.section	.nv.callgraph,"",@"SHT_CUDA_CALLGRAPH"
	.align	4
	.sectionentsize	8
	.align		4
        /*0000*/ 	.word	0x00000000
	.align		4
        /*0004*/ 	.word	0xffffffff
	.align		4
        /*0008*/ 	.word	0x00000000
	.align		4
        /*000c*/ 	.word	0xfffffffe
	.align		4
        /*0010*/ 	.word	0x00000000
	.align		4
        /*0014*/ 	.word	0xfffffffd
	.align		4
        /*0018*/ 	.word	0x00000000
	.align		4
        /*001c*/ 	.word	0xfffffffc


//--------------------- .nv.constant4             --------------------------
	.section	.nv.constant4,"a",@progbits
	.align	8
	.align		8
.nv.constant4:
        /*0000*/ 	.dword	_$_str
	.align		8
        /*0008*/ 	.dword	_$_str_$_2


//--------------------- .text.triton_poi_fused__native_batch_norm_legit_no_training_silu_34 --------------------------
	.section	.text.triton_poi_fused__native_batch_norm_legit_no_training_silu_34,"ax",@progbits
	.align	128
        .global         triton_poi_fused__native_batch_norm_legit_no_training_silu_34
        .type           triton_poi_fused__native_batch_norm_legit_no_training_silu_34,@function
        .size           triton_poi_fused__native_batch_norm_legit_no_training_silu_34,(.L_x_1 - triton_poi_fused__native_batch_norm_legit_no_training_silu_34)
        .other          triton_poi_fused__native_batch_norm_legit_no_training_silu_34,@"STO_CUDA_ENTRY STV_DEFAULT"
triton_poi_fused__native_batch_norm_legit_no_training_silu_34:
.text.triton_poi_fused__native_batch_norm_legit_no_training_silu_34:
[----:B------:R-:W0:Y:S01]  /*0000*/  LDC R1, c[0x0][0x28] ;  /* 0x00000a00ff017b82 */ /* 0x000e220000000800 */
[----:B------:R-:W1:Y:S07]  /*0010*/  S2R R0, SR_TID.X ;  /* 0x0000000000007919 */ /* 0x000e6e0000002100 */
[----:B------:R-:W2:Y:S01]  /*0020*/  LDC.64 R8, c[0x0][0x228] ;  /* 0x00008a00ff087b82 */ /* 0x000ea20000000a00 */
[----:B------:R-:W-:Y:S01]  /*0030*/  ULDC.64 UR4, c[0x0][0x208] ;  /* 0x0000820000047ab9 */ /* 0x000fe20000000a00 */
[----:B------:R-:W3:Y:S06]  /*0040*/  S2R R3, SR_CTAID.X ;  /* 0x0000000000037919 */ /* 0x000eec0000002500 */
[----:B------:R-:W4:Y:S08]  /*0050*/  LDC.64 R14, c[0x0][0x220] ;  /* 0x00008800ff0e7b82 */ /* 0x000f300000000a00 */
[----:B------:R-:W5:Y:S08]  /*0060*/  LDC.64 R12, c[0x0][0x218] ;  /* 0x00008600ff0c7b82 */ /* 0x000f700000000a00 */
[----:B------:R-:W5:Y:S01]  /*0070*/  LDC.64 R16, c[0x0][0x230] ;  /* 0x00008c00ff107b82 */ /* 0x000f620000000a00 */
[----:B-1----:R-:W-:-:S07]  /*0080*/  SHF.L.U32 R0, R0, 0x1, RZ ;  /* 0x0000000100007819 */ /* 0x002fce00000006ff */
[----:B------:R-:W1:Y:S01]  /*0090*/  LDC.64 R18, c[0x0][0x238] ;  /* 0x00008e00ff127b82 */ /* 0x000e620000000a00 */
[----:B------:R-:W-:-:S04]  /*00a0*/  LOP3.LUT R0, R0, 0xfe, RZ, 0xc0, !PT ;  /* 0x000000fe00007812 */ /* 0x000fc800078ec0ff */
[----:B---3--:R-:W-:-:S04]  /*00b0*/  LEA R0, R3, R0, 0x8 ;  /* 0x0000000003007211 */ /* 0x008fc800078e40ff */
[C---:B------:R-:W-:Y:S01]  /*00c0*/  ISETP.GE.AND P0, PT, R0.reuse, 0x1800, PT ;  /* 0x000018000000780c */ /* 0x040fe20003f06270 */
[----:B------:R-:W-:-:S05]  /*00d0*/  IMAD.HI R2, R0, 0x2aaaaaab, RZ ;  /* 0x2aaaaaab00027827 */ /* 0x000fca00078e02ff */
[----:B------:R-:W-:-:S04]  /*00e0*/  SHF.R.U32.HI R3, RZ, 0x1f, R2 ;  /* 0x0000001fff037819 */ /* 0x000fc80000011602 */
[----:B------:R-:W-:-:S05]  /*00f0*/  LEA.HI R3, R2, R3, RZ, 0x1a ;  /* 0x0000000302037211 */ /* 0x000fca00078fd0ff */
[----:B------:R-:W-:Y:S01]  /*0100*/  IMAD R11, R3, -0x180, R0 ;  /* 0xfffffe80030b7824 */ /* 0x000fe200078e0200 */
[----:B------:R-:W-:-:S03]  /*0110*/  CS2R R2, SRZ ;  /* 0x0000000000027805 */ /* 0x000fc6000001ff00 */
[----:B--2---:R-:W-:-:S05]  /*0120*/  IMAD.WIDE R8, R11, 0x4, R8 ;  /* 0x000000040b087825 */ /* 0x004fca00078e0208 */
[----:B------:R2:W3:Y:S01]  /*0130*/  @!P0 LDG.E.EL.64 R2, desc[UR4][R8.64] ;  /* 0x0000000408028981 */ /* 0x0004e2000c2e1b00 */
[----:B------:R-:W-:Y:S02]  /*0140*/  CS2R R4, SRZ ;  /* 0x0000000000047805 */ /* 0x000fe4000001ff00 */
[----:B------:R-:W-:Y:S01]  /*0150*/  CS2R R6, SRZ ;  /* 0x0000000000067805 */ /* 0x000fe2000001ff00 */
[----:B----4-:R-:W-:-:S04]  /*0160*/  IMAD.WIDE R14, R11, 0x4, R14 ;  /* 0x000000040b0e7825 */ /* 0x010fc800078e020e */
[----:B-----5:R-:W-:Y:S01]  /*0170*/  IMAD.WIDE R12, R0, 0x4, R12 ;  /* 0x00000004000c7825 */ /* 0x020fe200078e020c */
[----:B------:R4:W5:Y:S01]  /*0180*/  @!P0 LDG.E.EL.64 R4, desc[UR4][R14.64] ;  /* 0x000000040e048981 */ /* 0x000962000c2e1b00 */
[----:B--2---:R-:W-:Y:S02]  /*0190*/  CS2R R8, SRZ ;  /* 0x0000000000087805 */ /* 0x004fe4000001ff00 */
[C---:B0-----:R-:W-:Y:S01]  /*01a0*/  IMAD.WIDE R16, R11.reuse, 0x4, R16 ;  /* 0x000000040b107825 */ /* 0x041fe200078e0210 */
[----:B------:R0:W5:Y:S03]  /*01b0*/  @!P0 LDG.E.64 R6, desc[UR4][R12.64] ;  /* 0x000000040c068981 */ /* 0x000166000c1e1b00 */
[----:B-1----:R-:W-:Y:S01]  /*01c0*/  IMAD.WIDE R18, R11, 0x4, R18 ;  /* 0x000000040b127825 */ /* 0x002fe200078e0212 */
[----:B------:R-:W-:-:S04]  /*01d0*/  CS2R R10, SRZ ;  /* 0x00000000000a7805 */ /* 0x000fc8000001ff00 */
[----:B------:R-:W2:Y:S04]  /*01e0*/  @!P0 LDG.E.EL.64 R8, desc[UR4][R18.64] ;  /* 0x0000000412088981 */ /* 0x000ea8000c2e1b00 */
[----:B------:R-:W2:Y:S01]  /*01f0*/  @!P0 LDG.E.EL.64 R10, desc[UR4][R16.64] ;  /* 0x00000004100a8981 */ /* 0x000ea2000c2e1b00 */
[----:B---3--:R-:W-:Y:S01]  /*0200*/  FADD R2, R2, 0.0010000000474974513054 ;  /* 0x3a83126f02027421 */ /* 0x008fe20000000000 */
[----:B------:R-:W-:-:S03]  /*0210*/  FADD R3, R3, 0.0010000000474974513054 ;  /* 0x3a83126f03037421 */ /* 0x000fc60000000000 */
[----:B------:R-:W1:Y:S08]  /*0220*/  MUFU.SQRT R20, R2 ;  /* 0x0000000200147308 */ /* 0x000e700000002000 */
[----:B----4-:R-:W3:Y:S01]  /*0230*/  MUFU.SQRT R14, R3 ;  /* 0x00000003000e7308 */ /* 0x010ee20000002000 */
[C---:B-1----:R-:W-:Y:S02]  /*0240*/  FSETP.GT.AND P1, PT, R20.reuse, 8.50705917302346158658e+37, PT ;  /* 0x7e8000001400780b */ /* 0x042fe40003f24000 */
[----:B------:R-:W-:-:S02]  /*0250*/  FSETP.GEU.AND P3, PT, R20, 1.175494350822287508e-38, PT ;  /* 0x008000001400780b */ /* 0x000fc40003f6e000 */
[C---:B---3--:R-:W-:Y:S02]  /*0260*/  FSETP.GT.AND P2, PT, R14.reuse, 8.50705917302346158658e+37, PT ;  /* 0x7e8000000e00780b */ /* 0x048fe40003f44000 */
[----:B------:R-:W-:-:S07]  /*0270*/  FSETP.GEU.AND P4, PT, R14, 1.175494350822287508e-38, PT ;  /* 0x008000000e00780b */ /* 0x000fce0003f8e000 */
[----:B------:R-:W-:Y:S01]  /*0280*/  @P1 FMUL R20, R20, 0.25 ;  /* 0x3e80000014141820 */ /* 0x000fe20000400000 */
[----:B------:R-:W-:-:S03]  /*0290*/  HFMA2.MMA R2, -RZ, RZ, 1.625, 0 ;  /* 0x3e800000ff027435 */ /* 0x000fc600000001ff */
[----:B------:R-:W-:Y:S01]  /*02a0*/  @!P3 FMUL R20, R20, 16777216 ;  /* 0x4b8000001414b820 */ /* 0x000fe20000400000 */
[----:B------:R-:W-:-:S05]  /*02b0*/  @P2 FMUL R14, R14, 0.25 ;  /* 0x3e8000000e0e2820 */ /* 0x000fca0000400000 */
[----:B------:R-:W1:Y:S01]  /*02c0*/  MUFU.RCP R20, R20 ;  /* 0x0000001400147308 */ /* 0x000e620000001000 */
[----:B------:R-:W-:Y:S01]  /*02d0*/  @!P4 FMUL R14, R14, 16777216 ;  /* 0x4b8000000e0ec820 */ /* 0x000fe20000400000 */
[----:B------:R-:W-:-:S06]  /*02e0*/  FSEL R3, R2, 1, P1 ;  /* 0x3f80000002037808 */ /* 0x000fcc0000800000 */
[----:B------:R-:W3:Y:S01]  /*02f0*/  MUFU.RCP R14, R14 ;  /* 0x0000000e000e7308 */ /* 0x000ee20000001000 */
[----:B------:R-:W-:Y:S01]  /*0300*/  @!P3 FMUL R3, R3, 16777216 ;  /* 0x4b8000000303b820 */ /* 0x000fe20000400000 */
[----:B0-----:R-:W-:Y:S01]  /*0310*/  FSEL R13, R2, 1, P2 ;  /* 0x3f800000020d7808 */ /* 0x001fe20001000000 */
[----:B-----5:R-:W-:Y:S02]  /*0320*/  FADD R4, -R4, R6 ;  /* 0x0000000604047221 */ /* 0x020fe40000000100 */
[----:B-1----:R-:W-:Y:S02]  /*0330*/  FMUL R3, R20, R3 ;  /* 0x0000000314037220 */ /* 0x002fe40000400000 */
[----:B------:R-:W-:Y:S01]  /*0340*/  @!P4 FMUL R13, R13, 16777216 ;  /* 0x4b8000000d0dc820 */ /* 0x000fe20000400000 */
[----:B------:R-:W-:Y:S01]  /*0350*/  FADD R5, -R5, R7 ;  /* 0x0000000705057221 */ /* 0x000fe20000000100 */
[----:B------:R-:W-:Y:S02]  /*0360*/  FMUL R3, R4, R3 ;  /* 0x0000000304037220 */ /* 0x000fe40000400000 */
[----:B---3--:R-:W-:-:S02]  /*0370*/  FMUL R4, R14, R13 ;  /* 0x0000000d0e047220 */ /* 0x008fc40000400000 */
[----:B--2---:R-:W-:Y:S02]  /*0380*/  FFMA R8, R3, R10, R8 ;  /* 0x0000000a03087223 */ /* 0x004fe40000000008 */
[----:B------:R-:W-:Y:S02]  /*0390*/  FMUL R4, R5, R4 ;  /* 0x0000000405047220 */ /* 0x000fe40000400000 */
[----:B------:R-:W-:Y:S02]  /*03a0*/  FADD R3, RZ, -R8 ;  /* 0x80000008ff037221 */ /* 0x000fe40000000000 */
[----:B------:R-:W-:Y:S02]  /*03b0*/  FFMA R9, R4, R11, R9 ;  /* 0x0000000b04097223 */ /* 0x000fe40000000009 */
[----:B------:R-:W-:Y:S02]  /*03c0*/  FMUL R4, R3, 1.4426950216293334961 ;  /* 0x3fb8aa3b03047820 */ /* 0x000fe40000400000 */
[----:B------:R-:W-:-:S04]  /*03d0*/  FADD R3, RZ, -R9 ;  /* 0x80000009ff037221 */ /* 0x000fc80000000000 */
[----:B------:R-:W-:Y:S01]  /*03e0*/  FMUL R6, R3, 1.4426950216293334961 ;  /* 0x3fb8aa3b03067820 */ /* 0x000fe20000400000 */
[----:B------:R-:W-:-:S04]  /*03f0*/  FSETP.GEU.AND P1, PT, R4, -126, PT ;  /* 0xc2fc00000400780b */ /* 0x000fc80003f2e000 */
[----:B------:R-:W-:-:S09]  /*0400*/  FSETP.GEU.AND P2, PT, R6, -126, PT ;  /* 0xc2fc00000600780b */ /* 0x000fd20003f4e000 */
[----:B------:R-:W-:-:S04]  /*0410*/  @!P1 FMUL R4, R4, 0.5 ;  /* 0x3f00000004049820 */ /* 0x000fc80000400000 */
[----:B------:R-:W-:Y:S01]  /*0420*/  @!P2 FMUL R6, R6, 0.5 ;  /* 0x3f0000000606a820 */ /* 0x000fe20000400000 */
[----:B------:R-:W0:Y:S08]  /*0430*/  MUFU.EX2 R3, R4 ;  /* 0x0000000400037308 */ /* 0x000e300000000800 */
[----:B------:R-:W1:Y:S01]  /*0440*/  MUFU.EX2 R5, R6 ;  /* 0x0000000600057308 */ /* 0x000e620000000800 */
[----:B0-----:R-:W-:-:S04]  /*0450*/  @!P1 FMUL R3, R3, R3 ;  /* 0x0000000303039220 */ /* 0x001fc80000400000 */
[----:B------:R-:W-:Y:S01]  /*0460*/  FADD R7, R3, 1 ;  /* 0x3f80000003077421 */ /* 0x000fe20000000000 */
[----:B-1----:R-:W-:-:S04]  /*0470*/  @!P2 FMUL R5, R5, R5 ;  /* 0x000000050505a220 */ /* 0x002fc80000400000 */
[----:B------:R-:W-:Y:S01]  /*0480*/  FADD R10, R5, 1 ;  /* 0x3f800000050a7421 */ /* 0x000fe20000000000 */
[----:B------:R-:W-:Y:S01]  /*0490*/  FSETP.GT.AND P1, PT, R7, 8.50705917302346158658e+37, PT ;  /* 0x7e8000000700780b */ /* 0x000fe20003f24000 */
[----:B------:R-:W0:Y:S03]  /*04a0*/  LDC.64 R4, c[0x0][0x210] ;  /* 0x00008400ff047b82 */ /* 0x000e260000000a00 */
[----:B------:R-:W-:-:S09]  /*04b0*/  FSETP.GT.AND P2, PT, R10, 8.50705917302346158658e+37, PT ;  /* 0x7e8000000a00780b */ /* 0x000fd20003f44000 */
[----:B------:R-:W-:-:S04]  /*04c0*/  @P1 FMUL R7, R7, 0.25 ;  /* 0x3e80000007071820 */ /* 0x000fc80000400000 */
[----:B------:R-:W-:Y:S02]  /*04d0*/  @P2 FMUL R10, R10, 0.25 ;  /* 0x3e8000000a0a2820 */ /* 0x000fe40000400000 */
[----:B------:R-:W1:Y:S08]  /*04e0*/  MUFU.RCP R7, R7 ;  /* 0x0000000700077308 */ /* 0x000e700000001000 */
[----:B------:R-:W2:Y:S01]  /*04f0*/  MUFU.RCP R10, R10 ;  /* 0x0000000a000a7308 */ /* 0x000ea20000001000 */
[----:B------:R-:W-:-:S02]  /*0500*/  FSEL R6, R2, 1, P1 ;  /* 0x3f80000002067808 */ /* 0x000fc40000800000 */
[----:B------:R-:W-:-:S03]  /*0510*/  FSEL R3, R2, 1, P2 ;  /* 0x3f80000002037808 */ /* 0x000fc60001000000 */
[----:B-1----:R-:W-:-:S04]  /*0520*/  FMUL R11, R7, R6 ;  /* 0x00000006070b7220 */ /* 0x002fc80000400000 */
[----:B------:R-:W-:Y:S01]  /*0530*/  FMUL R8, R8, R11 ;  /* 0x0000000b08087220 */ /* 0x000fe20000400000 */
[----:B--2---:R-:W-:Y:S01]  /*0540*/  FMUL R6, R10, R3 ;  /* 0x000000030a067220 */ /* 0x004fe20000400000 */
[----:B0-----:R-:W-:-:S04]  /*0550*/  IMAD.WIDE R2, R0, 0x4, R4 ;  /* 0x0000000400027825 */ /* 0x001fc800078e0204 */
[----:B------:R-:W-:Y:S01]  /*0560*/  FMUL R9, R9, R6 ;  /* 0x0000000609097220 */ /* 0x000fe20000400000 */
[----:B------:R-:W-:Y:S06]  /*0570*/  @P0 EXIT ;  /* 0x000000000000094d */ /* 0x000fec0003800000 */
[----:B------:R-:W-:Y:S01]  /*0580*/  STG.E.64 desc[UR4][R2.64], R8 ;  /* 0x0000000802007986 */ /* 0x000fe2000c101b04 */
[----:B------:R-:W-:Y:S05]  /*0590*/  EXIT ;  /* 0x000000000000794d */ /* 0x000fea0003800000 */
.L_x_0:
[----:B------:R-:W-:-:S00]  /*05a0*/  BRA `(.L_x_0) ;  /* 0xfffffffc00fc7947 */ /* 0x000fc0000383ffff */
[----:B------:R-:W-:-:S00]  /*05b0*/  NOP ;  /* 0x0000000000007918 */ /* 0x000fc00000000000 */
        /* <DEDUP_REMOVED lines=12> */
.L_x_1:


//--------------------- .nv.global.init           --------------------------
	.section	.nv.global.init,"aw",@progbits
.nv.global.init:
	.type		_$_str,@object
	.size		_$_str,(_$_str_$_2 - _$_str)
_$_str:
        /*0000*/ 	.byte	0x5f, 0x5f, 0x43, 0x55, 0x44, 0x41, 0x5f, 0x46, 0x54, 0x5a, 0x00
	.type		_$_str_$_2,@object
	.size		_$_str_$_2,(.L_1 - _$_str_$_2)
_$_str_$_2:
        /*000b*/ 	.byte	0x5f, 0x5f, 0x43, 0x55, 0x44, 0x41, 0x5f, 0x50, 0x52, 0x45, 0x43, 0x5f, 0x53, 0x51, 0x52, 0x54
        /*001b*/ 	.byte	0x00
.L_1:


//--------------------- .nv.constant0.triton_poi_fused__native_batch_norm_legit_no_training_silu_34 --------------------------
	.section	.nv.constant0.triton_poi_fused__native_batch_norm_legit_no_training_silu_34,"a",@progbits
	.sectionflags	@""
	.align	4
.nv.constant0.triton_poi_fused__native_batch_norm_legit_no_training_silu_34:
	.zero		580
